//
// Generated by NVIDIA NVVM Compiler
//
// Compiler Build ID: CL-36424714
// Cuda compilation tools, release 13.0, V13.0.88
// Based on NVVM 20.0.0
//

.version 9.0
.target sm_100
.address_size 64

	// .globl	_Z9coalescedPKfPfi

.visible .entry _Z9coalescedPKfPfi(
	.param .u64 .ptr .align 1 _Z9coalescedPKfPfi_param_0,
	.param .u64 .ptr .align 1 _Z9coalescedPKfPfi_param_1,
	.param .u32 _Z9coalescedPKfPfi_param_2
)
{
	.reg .pred 	%p<2>;
	.reg .b32 	%r<6>;
	.reg .b32 	%f<3>;
	.reg .b64 	%rd<8>;

	ld.param.u64 	%rd1, [_Z9coalescedPKfPfi_param_0];
	ld.param.u64 	%rd2, [_Z9coalescedPKfPfi_param_1];
	ld.param.u32 	%r2, [_Z9coalescedPKfPfi_param_2];
	mov.u32 	%r3, %ctaid.x;
	mov.u32 	%r4, %ntid.x;
	mov.u32 	%r5, %tid.x;
	mad.lo.s32 	%r1, %r3, %r4, %r5;
	setp.ge.s32 	%p1, %r1, %r2;
	@%p1 bra 	$L__BB0_2;
	cvta.to.global.u64 	%rd3, %rd1;
	cvta.to.global.u64 	%rd4, %rd2;
	mul.wide.s32 	%rd5, %r1, 4;
	add.s64 	%rd6, %rd3, %rd5;
	ld.global.f32 	%f1, [%rd6];
	add.f32 	%f2, %f1, %f1;
	add.s64 	%rd7, %rd4, %rd5;
	st.global.f32 	[%rd7], %f2;
$L__BB0_2:
	ret;

}
	// .globl	_Z13non_coalescedPKfPfii
.visible .entry _Z13non_coalescedPKfPfii(
	.param .u64 .ptr .align 1 _Z13non_coalescedPKfPfii_param_0,
	.param .u64 .ptr .align 1 _Z13non_coalescedPKfPfii_param_1,
	.param .u32 _Z13non_coalescedPKfPfii_param_2,
	.param .u32 _Z13non_coalescedPKfPfii_param_3
)
{
	.reg .pred 	%p<2>;
	.reg .b32 	%r<9>;
	.reg .b32 	%f<3>;
	.reg .b64 	%rd<9>;

	ld.param.u64 	%rd1, [_Z13non_coalescedPKfPfii_param_0];
	ld.param.u64 	%rd2, [_Z13non_coalescedPKfPfii_param_1];
	ld.param.u32 	%r2, [_Z13non_coalescedPKfPfii_param_2];
	ld.param.u32 	%r3, [_Z13non_coalescedPKfPfii_param_3];
	mov.u32 	%r4, %ctaid.x;
	mov.u32 	%r5, %ntid.x;
	mov.u32 	%r6, %tid.x;
	mad.lo.s32 	%r1, %r4, %r5, %r6;
	setp.ge.s32 	%p1, %r1, %r2;
	@%p1 bra 	$L__BB1_2;
	cvta.to.global.u64 	%rd3, %rd1;
	cvta.to.global.u64 	%rd4, %rd2;
	mul.lo.s32 	%r7, %r3, %r1;
	rem.s32 	%r8, %r7, %r2;
	mul.wide.s32 	%rd5, %r8, 4;
	add.s64 	%rd6, %rd3, %rd5;
	ld.global.f32 	%f1, [%rd6];
	add.f32 	%f2, %f1, %f1;
	mul.wide.s32 	%rd7, %r1, 4;
	add.s64 	%rd8, %rd4, %rd7;
	st.global.f32 	[%rd8], %f2;
$L__BB1_2:
	ret;

}


// ===== COMPILED SASS (sm_100) =====

	.target	sm_100

	.elftype	@"ET_EXEC"


//--------------------- .note.nv.tkinfo           --------------------------
	.section	.note.nv.tkinfo,"",@"SHT_NOTE"
	.sectionflags	@"SHF_NOTE_NV_TKINFO"
	.tkinfo
        /*0018*/ 	.word	0x00000002
        /*0030*/ 	.string	""
        /*0030*/ 	.string	"ptxas"
        /*0030*/ 	.string	"Cuda compilation tools, release 13.0, V13.0.88"
        /*0030*/ 	.string	"Build cuda_13.0.r13.0/compiler.36424714_0"
        /*0030*/ 	.string	"-arch sm_100 -m 64 "



//--------------------- .note.nv.cuinfo           --------------------------
	.section	.note.nv.cuinfo,"",@"SHT_NOTE"
	.sectionflags	@"SHF_NOTE_NV_CUINFO"
        /*0018*/ 	.short	0x0002
        /*001a*/ 	.short	0x0064
        /*001c*/ 	.short	0x0082
	.zero		2


//--------------------- .nv.info                  --------------------------
	.section	.nv.info,"",@"SHT_CUDA_INFO"
	.align	4


	//----- nvinfo : EIATTR_REGCOUNT
	.align		4
        /*0000*/ 	.byte	0x04, 0x2f
        /*0002*/ 	.short	(.L_1 - .L_0)
	.align		4
.L_0:
        /*0004*/ 	.word	index@(_Z9coalescedPKfPfi)
        /*0008*/ 	.word	0x0000000a


	//----- nvinfo : EIATTR_FRAME_SIZE
	.align		4
.L_1:
        /*000c*/ 	.byte	0x04, 0x11
        /*000e*/ 	.short	(.L_3 - .L_2)
	.align		4
.L_2:
        /*0010*/ 	.word	index@(_Z9coalescedPKfPfi)
        /*0014*/ 	.word	0x00000000


	//----- nvinfo : EIATTR_REGCOUNT
	.align		4
.L_3:
        /*0018*/ 	.byte	0x04, 0x2f
        /*001a*/ 	.short	(.L_5 - .L_4)
	.align		4
.L_4:
        /*001c*/ 	.word	index@(_Z13non_coalescedPKfPfii)
        /*0020*/ 	.word	0x0000000c


	//----- nvinfo : EIATTR_FRAME_SIZE
	.align		4
.L_5:
        /*0024*/ 	.byte	0x04, 0x11
        /*0026*/ 	.short	(.L_7 - .L_6)
	.align		4
.L_6:
        /*0028*/ 	.word	index@(_Z13non_coalescedPKfPfii)
        /*002c*/ 	.word	0x00000000


	//----- nvinfo : EIATTR_MIN_STACK_SIZE
	.align		4
.L_7:
        /*0030*/ 	.byte	0x04, 0x12
        /*0032*/ 	.short	(.L_9 - .L_8)
	.align		4
.L_8:
        /*0034*/ 	.word	index@(_Z13non_coalescedPKfPfii)
        /*0038*/ 	.word	0x00000000


	//----- nvinfo : EIATTR_MIN_STACK_SIZE
	.align		4
.L_9:
        /*003c*/ 	.byte	0x04, 0x12
        /*003e*/ 	.short	(.L_11 - .L_10)
	.align		4
.L_10:
        /*0040*/ 	.word	index@(_Z9coalescedPKfPfi)
        /*0044*/ 	.word	0x00000000
.L_11:


//--------------------- .nv.compat                --------------------------
	.section	.nv.compat,"",@"SHT_CUDA_COMPAT_INFO"
	.align	4
        /*0000*/ 	.byte	0x02, 0x09, 0x00, 0x00, 0x02, 0x02, 0x01, 0x00, 0x02, 0x05, 0x05, 0x00, 0x03, 0x07, 0x01, 0x01
        /*0010*/ 	.byte	0x02, 0x03, 0x00, 0x00, 0x02, 0x06, 0x01, 0x00, 0x04, 0x0b, 0x08, 0x00, 0x09, 0x00, 0x00, 0x00
        /*0020*/ 	.byte	0x00, 0x00, 0x00, 0x00


//--------------------- .nv.info._Z13non_coalescedPKfPfii --------------------------
	.section	.nv.info._Z13non_coalescedPKfPfii,"",@"SHT_CUDA_INFO"
	.sectionflags	@""
	.align	4


	//----- nvinfo : EIATTR_CUDA_API_VERSION
	.align		4
        /*0000*/ 	.byte	0x04, 0x37
        /*0002*/ 	.short	(.L_13 - .L_12)
.L_12:
        /*0004*/ 	.word	0x00000082


	//----- nvinfo : EIATTR_KPARAM_INFO
	.align		4
.L_13:
        /*0008*/ 	.byte	0x04, 0x17
        /*000a*/ 	.short	(.L_15 - .L_14)
.L_14:
        /*000c*/ 	.word	0x00000000
        /*0010*/ 	.short	0x0003
        /*0012*/ 	.short	0x0014
        /*0014*/ 	.byte	0x00, 0xf0, 0x11, 0x00


	//----- nvinfo : EIATTR_KPARAM_INFO
	.align		4
.L_15:
        /*0018*/ 	.byte	0x04, 0x17
        /*001a*/ 	.short	(.L_17 - .L_16)
.L_16:
        /*001c*/ 	.word	0x00000000
        /*0020*/ 	.short	0x0002
        /*0022*/ 	.short	0x0010
        /*0024*/ 	.byte	0x00, 0xf0, 0x11, 0x00


	//----- nvinfo : EIATTR_KPARAM_INFO
	.align		4
.L_17:
        /*0028*/ 	.byte	0x04, 0x17
        /*002a*/ 	.short	(.L_19 - .L_18)
.L_18:
        /*002c*/ 	.word	0x00000000
        /*0030*/ 	.short	0x0001
        /*0032*/ 	.short	0x0008
        /*0034*/ 	.byte	0x00, 0xf5, 0x21, 0x00


	//----- nvinfo : EIATTR_KPARAM_INFO
	.align		4
.L_19:
        /*0038*/ 	.byte	0x04, 0x17
        /*003a*/ 	.short	(.L_21 - .L_20)
.L_20:
        /*003c*/ 	.word	0x00000000
        /*0040*/ 	.short	0x0000
        /*0042*/ 	.short	0x0000
        /*0044*/ 	.byte	0x00, 0xf5, 0x21, 0x00


	//----- nvinfo : EIATTR_SPARSE_MMA_MASK
	.align		4
.L_21:
        /*0048*/ 	.byte	0x03, 0x50
        /*004a*/ 	.short	0x0000


	//----- nvinfo : EIATTR_MAXREG_COUNT
	.align		4
        /*004c*/ 	.byte	0x03, 0x1b
        /*004e*/ 	.short	0x00ff


	//----- nvinfo : EIATTR_MERCURY_ISA_VERSION
	.align		4
        /*0050*/ 	.byte	0x03, 0x5f
        /*0052*/ 	.short	0x0101


	//----- nvinfo : EIATTR_VRC_CTA_INIT_COUNT
	.align		4
        /*0054*/ 	.byte	0x02, 0x4a
	.zero		1
	.zero		1


	//----- nvinfo : EIATTR_EXIT_INSTR_OFFSETS
	.align		4
        /*0058*/ 	.byte	0x04, 0x1c
        /*005a*/ 	.short	(.L_23 - .L_22)


	//   ....[0]....
.L_22:
        /*005c*/ 	.word	0x00000070


	//   ....[1]....
        /*0060*/ 	.word	0x00000270


	//----- nvinfo : EIATTR_CBANK_PARAM_SIZE
	.align		4
.L_23:
        /*0064*/ 	.byte	0x03, 0x19
        /*0066*/ 	.short	0x0018


	//----- nvinfo : EIATTR_PARAM_CBANK
	.align		4
        /*0068*/ 	.byte	0x04, 0x0a
        /*006a*/ 	.short	(.L_25 - .L_24)
	.align		4
.L_24:
        /*006c*/ 	.word	index@(.nv.constant0._Z13non_coalescedPKfPfii)
        /*0070*/ 	.short	0x0380
        /*0072*/ 	.short	0x0018


	//----- nvinfo : EIATTR_SW_WAR
	.align		4
.L_25:
        /*0074*/ 	.byte	0x04, 0x36
        /*0076*/ 	.short	(.L_27 - .L_26)
.L_26:
        /*0078*/ 	.word	0x00000008
.L_27:


//--------------------- .nv.info._Z9coalescedPKfPfi --------------------------
	.section	.nv.info._Z9coalescedPKfPfi,"",@"SHT_CUDA_INFO"
	.sectionflags	@""
	.align	4


	//----- nvinfo : EIATTR_CUDA_API_VERSION
	.align		4
        /*0000*/ 	.byte	0x04, 0x37
        /*0002*/ 	.short	(.L_29 - .L_28)
.L_28:
        /*0004*/ 	.word	0x00000082


	//----- nvinfo : EIATTR_KPARAM_INFO
	.align		4
.L_29:
        /*0008*/ 	.byte	0x04, 0x17
        /*000a*/ 	.short	(.L_31 - .L_30)
.L_30:
        /*000c*/ 	.word	0x00000000
        /*0010*/ 	.short	0x0002
        /*0012*/ 	.short	0x0010
        /*0014*/ 	.byte	0x00, 0xf0, 0x11, 0x00


	//----- nvinfo : EIATTR_KPARAM_INFO
	.align		4
.L_31:
        /*0018*/ 	.byte	0x04, 0x17
        /*001a*/ 	.short	(.L_33 - .L_32)
.L_32:
        /*001c*/ 	.word	0x00000000
        /*0020*/ 	.short	0x0001
        /*0022*/ 	.short	0x0008
        /*0024*/ 	.byte	0x00, 0xf5, 0x21, 0x00


	//----- nvinfo : EIATTR_KPARAM_INFO
	.align		4
.L_33:
        /*0028*/ 	.byte	0x04, 0x17
        /*002a*/ 	.short	(.L_35 - .L_34)
.L_34:
        /*002c*/ 	.word	0x00000000
        /*0030*/ 	.short	0x0000
        /*0032*/ 	.short	0x0000
        /*0034*/ 	.byte	0x00, 0xf5, 0x21, 0x00


	//----- nvinfo : EIATTR_SPARSE_MMA_MASK
	.align		4
.L_35:
        /*0038*/ 	.byte	0x03, 0x50
        /*003a*/ 	.short	0x0000


	//----- nvinfo : EIATTR_MAXREG_COUNT
	.align		4
        /*003c*/ 	.byte	0x03, 0x1b
        /*003e*/ 	.short	0x00ff


	//----- nvinfo : EIATTR_MERCURY_ISA_VERSION
	.align		4
        /*0040*/ 	.byte	0x03, 0x5f
        /*0042*/ 	.short	0x0101


	//----- nvinfo : EIATTR_VRC_CTA_INIT_COUNT
	.align		4
        /*0044*/ 	.byte	0x02, 0x4a
	.zero		1
	.zero		1


	//----- nvinfo : EIATTR_EXIT_INSTR_OFFSETS
	.align		4
        /*0048*/ 	.byte	0x04, 0x1c
        /*004a*/ 	.short	(.L_37 - .L_36)


	//   ....[0]....
.L_36:
        /*004c*/ 	.word	0x00000070


	//   ....[1]....
        /*0050*/ 	.word	0x00000100


	//----- nvinfo : EIATTR_CBANK_PARAM_SIZE
	.align		4
.L_37:
        /*0054*/ 	.byte	0x03, 0x19
        /*0056*/ 	.short	0x0014


	//----- nvinfo : EIATTR_PARAM_CBANK
	.align		4
        /*0058*/ 	.byte	0x04, 0x0a
        /*005a*/ 	.short	(.L_39 - .L_38)
	.align		4
.L_38:
        /*005c*/ 	.word	index@(.nv.constant0._Z9coalescedPKfPfi)
        /*0060*/ 	.short	0x0380
        /*0062*/ 	.short	0x0014


	//----- nvinfo : EIATTR_SW_WAR
	.align		4
.L_39:
        /*0064*/ 	.byte	0x04, 0x36
        /*0066*/ 	.short	(.L_41 - .L_40)
.L_40:
        /*0068*/ 	.word	0x00000008
.L_41:


//--------------------- .nv.callgraph             --------------------------
	.section	.nv.callgraph,"",@"SHT_CUDA_CALLGRAPH"
	.align	4
	.sectionentsize	8
	.align		4
        /*0000*/ 	.word	0x00000000
	.align		4
        /*0004*/ 	.word	0xffffffff
	.align		4
        /*0008*/ 	.word	0x00000000
	.align		4
        /*000c*/ 	.word	0xfffffffe
	.align		4
        /*0010*/ 	.word	0x00000000
	.align		4
        /*0014*/ 	.word	0xfffffffd
	.align		4
        /*0018*/ 	.word	0x00000000
	.align		4
        /*001c*/ 	.word	0xfffffffc


//--------------------- .text._Z13non_coalescedPKfPfii --------------------------
	.section	.text._Z13non_coalescedPKfPfii,"ax",@progbits
	.align	128
        .global         _Z13non_coalescedPKfPfii
        .type           _Z13non_coalescedPKfPfii,@function
        .size           _Z13non_coalescedPKfPfii,(.L_x_2 - _Z13non_coalescedPKfPfii)
        .other          _Z13non_coalescedPKfPfii,@"STO_CUDA_ENTRY STV_DEFAULT"
_Z13non_coalescedPKfPfii:
.text._Z13non_coalescedPKfPfii:
[----:B------:R-:W-:Y:S01]  /*0000*/  LDC R1, c[0x0][0x37c] ;  /* 0x0000df00ff017b82 */ /* 0x000fe20000000800 */
[----:B------:R-:W0:Y:S07]  /*0010*/  S2R R0, SR_TID.X ;  /* 0x0000000000007919 */ /* 0x000e2e0000002100 */
[----:B------:R-:W0:Y:S08]  /*0020*/  S2UR UR4, SR_CTAID.X ;  /* 0x00000000000479c3 */ /* 0x000e300000002500 */
[----:B------:R-:W0:Y:S08]  /*0030*/  LDC R7, c[0x0][0x360] ;  /* 0x0000d800ff077b82 */ /* 0x000e300000000800 */
[----:B------:R-:W1:Y:S01]  /*0040*/  LDC R6, c[0x0][0x390] ;  /* 0x0000e400ff067b82 */ /* 0x000e620000000800 */
[----:B0-----:R-:W-:-:S05]  /*0050*/  IMAD R7, R7, UR4, R0 ;  /* 0x0000000407077c24 */ /* 0x001fca000f8e0200 */
[----:B-1----:R-:W-:-:S13]  /*0060*/  ISETP.GE.AND P0, PT, R7, R6, PT ;  /* 0x000000060700720c */ /* 0x002fda0003f06270 */
[----:B------:R-:W-:Y:S05]  /*0070*/  @P0 EXIT ;  /* 0x000000000000094d */ /* 0x000fea0003800000 */
[----:B------:R-:W-:Y:S01]  /*0080*/  IABS R5, R6 ;  /* 0x0000000600057213 */ /* 0x000fe20000000000 */
[----:B------:R-:W0:Y:S03]  /*0090*/  LDCU UR4, c[0x0][0x394] ;  /* 0x00007280ff0477ac */ /* 0x000e260008000800 */
[----:B------:R-:W1:Y:S08]  /*00a0*/  I2F.RP R4, R5 ;  /* 0x0000000500047306 */ /* 0x000e700000209400 */
[----:B-1----:R-:W1:Y:S01]  /*00b0*/  MUFU.RCP R4, R4 ;  /* 0x0000000400047308 */ /* 0x002e620000001000 */
[----:B0-----:R-:W-:Y:S01]  /*00c0*/  IMAD R0, R7, UR4, RZ ;  /* 0x0000000407007c24 */ /* 0x001fe2000f8e02ff */
[----:B------:R-:W0:Y:S04]  /*00d0*/  LDCU.64 UR4, c[0x0][0x358] ;  /* 0x00006b00ff0477ac */ /* 0x000e280008000a00 */
[----:B------:R-:W-:-:S02]  /*00e0*/  ISETP.GE.AND P2, PT, R0, RZ, PT ;  /* 0x000000ff0000720c */ /* 0x000fc40003f46270 */
[----:B-1----:R-:W-:Y:S02]  /*00f0*/  IADD3 R2, PT, PT, R4, 0xffffffe, RZ ;  /* 0x0ffffffe04027810 */ /* 0x002fe40007ffe0ff */
[----:B------:R-:W-:Y:S02]  /*0100*/  IABS R4, R0 ;  /* 0x0000000000047213 */ /* 0x000fe40000000000 */
[----:B------:R1:W2:Y:S02]  /*0110*/  F2I.FTZ.U32.TRUNC.NTZ R3, R2 ;  /* 0x0000000200037305 */ /* 0x0002a4000021f000 */
[----:B-1----:R-:W-:Y:S01]  /*0120*/  IMAD.MOV.U32 R2, RZ, RZ, RZ ;  /* 0x000000ffff027224 */ /* 0x002fe200078e00ff */
[----:B--2---:R-:W-:-:S05]  /*0130*/  IADD3 R8, PT, PT, RZ, -R3, RZ ;  /* 0x80000003ff087210 */ /* 0x004fca0007ffe0ff */
[----:B------:R-:W-:-:S04]  /*0140*/  IMAD R9, R8, R5, RZ ;  /* 0x0000000508097224 */ /* 0x000fc800078e02ff */
[----:B------:R-:W-:-:S06]  /*0150*/  IMAD.HI.U32 R3, R3, R9, R2 ;  /* 0x0000000903037227 */ /* 0x000fcc00078e0002 */
[----:B------:R-:W-:-:S05]  /*0160*/  IMAD.HI.U32 R3, R3, R4, RZ ;  /* 0x0000000403037227 */ /* 0x000fca00078e00ff */
[----:B------:R-:W-:-:S05]  /*0170*/  IADD3 R3, PT, PT, -R3, RZ, RZ ;  /* 0x000000ff03037210 */ /* 0x000fca0007ffe1ff */
[C---:B------:R-:W-:Y:S02]  /*0180*/  IMAD R4, R5.reuse, R3, R4 ;  /* 0x0000000305047224 */ /* 0x040fe400078e0204 */
[----:B------:R-:W1:Y:S03]  /*0190*/  LDC.64 R2, c[0x0][0x380] ;  /* 0x0000e000ff027b82 */ /* 0x000e660000000a00 */
[----:B------:R-:W-:-:S13]  /*01a0*/  ISETP.GT.U32.AND P0, PT, R5, R4, PT ;  /* 0x000000040500720c */ /* 0x000fda0003f04070 */
[----:B------:R-:W-:Y:S01]  /*01b0*/  @!P0 IMAD.IADD R4, R4, 0x1, -R5 ;  /* 0x0000000104048824 */ /* 0x000fe200078e0a05 */
[----:B------:R-:W-:-:S04]  /*01c0*/  ISETP.NE.AND P0, PT, R6, RZ, PT ;  /* 0x000000ff0600720c */ /* 0x000fc80003f05270 */
[----:B------:R-:W-:-:S13]  /*01d0*/  ISETP.GT.U32.AND P1, PT, R5, R4, PT ;  /* 0x000000040500720c */ /* 0x000fda0003f24070 */
[----:B------:R-:W-:-:S05]  /*01e0*/  @!P1 IADD3 R4, PT, PT, R4, -R5, RZ ;  /* 0x8000000504049210 */ /* 0x000fca0007ffe0ff */
[----:B------:R-:W-:Y:S01]  /*01f0*/  @!P2 IMAD.MOV R4, RZ, RZ, -R4 ;  /* 0x000000ffff04a224 */ /* 0x000fe200078e0a04 */
[----:B------:R-:W-:-:S05]  /*0200*/  @!P0 LOP3.LUT R4, RZ, R6, RZ, 0x33, !PT ;  /* 0x00000006ff048212 */ /* 0x000fca00078e33ff */
[----:B-1----:R-:W-:Y:S02]  /*0210*/  IMAD.WIDE R2, R4, 0x4, R2 ;  /* 0x0000000404027825 */ /* 0x002fe400078e0202 */
[----:B------:R-:W1:Y:S04]  /*0220*/  LDC.64 R4, c[0x0][0x388] ;  /* 0x0000e200ff047b82 */ /* 0x000e680000000a00 */
[----:B0-----:R-:W2:Y:S01]  /*0230*/  LDG.E R2, desc[UR4][R2.64] ;  /* 0x0000000402027981 */ /* 0x001ea2000c1e1900 */
[----:B-1----:R-:W-:-:S04]  /*0240*/  IMAD.WIDE R4, R7, 0x4, R4 ;  /* 0x0000000407047825 */ /* 0x002fc800078e0204 */
[----:B--2---:R-:W-:-:S05]  /*0250*/  FADD R7, R2, R2 ;  /* 0x0000000202077221 */ /* 0x004fca0000000000 */
[----:B------:R-:W-:Y:S01]  /*0260*/  STG.E desc[UR4][R4.64], R7 ;  /* 0x0000000704007986 */ /* 0x000fe2000c101904 */
[----:B------:R-:W-:Y:S05]  /*0270*/  EXIT ;  /* 0x000000000000794d */ /* 0x000fea0003800000 */
.L_x_0:
[----:B------:R-:W-:-:S00]  /*0280*/  BRA `(.L_x_0) ;  /* 0xfffffffc00fc7947 */ /* 0x000fc0000383ffff */
[----:B------:R-:W-:-:S00]  /*0290*/  NOP ;  /* 0x0000000000007918 */ /* 0x000fc00000000000 */
        /* <DEDUP_REMOVED lines=14> */
.L_x_2:


//--------------------- .text._Z9coalescedPKfPfi  --------------------------
	.section	.text._Z9coalescedPKfPfi,"ax",@progbits
	.align	128
        .global         _Z9coalescedPKfPfi
        .type           _Z9coalescedPKfPfi,@function
        .size           _Z9coalescedPKfPfi,(.L_x_3 - _Z9coalescedPKfPfi)
        .other          _Z9coalescedPKfPfi,@"STO_CUDA_ENTRY STV_DEFAULT"
_Z9coalescedPKfPfi:
.text._Z9coalescedPKfPfi:
[----:B------:R-:W-:Y:S01]  /*0000*/  LDC R1, c[0x0][0x37c] ;  /* 0x0000df00ff017b82 */ /* 0x000fe20000000800 */
[----:B------:R-:W0:Y:S07]  /*0010*/  S2R R0, SR_TID.X ;  /* 0x0000000000007919 */ /* 0x000e2e0000002100 */
[----:B------:R-:W0:Y:S01]  /*0020*/  S2UR UR4, SR_CTAID.X ;  /* 0x00000000000479c3 */ /* 0x000e220000002500 */
[----:B------:R-:W1:Y:S07]  /*0030*/  LDCU UR5, c[0x0][0x390] ;  /* 0x00007200ff0577ac */ /* 0x000e6e0008000800 */
[----:B------:R-:W0:Y:S02]  /*0040*/  LDC R7, c[0x0][0x360] ;  /* 0x0000d800ff077b82 */ /* 0x000e240000000800 */
[----:B0-----:R-:W-:-:S05]  /*0050*/  IMAD R7, R7, UR4, R0 ;  /* 0x0000000407077c24 */ /* 0x001fca000f8e0200 */
[----:B-1----:R-:W-:-:S13]  /*0060*/  ISETP.GE.AND P0, PT, R7, UR5, PT ;  /* 0x0000000507007c0c */ /* 0x002fda000bf06270 */
[----:B------:R-:W-:Y:S05]  /*0070*/  @P0 EXIT ;  /* 0x000000000000094d */ /* 0x000fea0003800000 */
[----:B------:R-:W0:Y:S01]  /*0080*/  LDC.64 R2, c[0x0][0x380] ;  /* 0x0000e000ff027b82 */ /* 0x000e220000000a00 */
[----:B------:R-:W1:Y:S07]  /*0090*/  LDCU.64 UR4, c[0x0][0x358] ;  /* 0x00006b00ff0477ac */ /* 0x000e6e0008000a00 */
[----:B------:R-:W2:Y:S01]  /*00a0*/  LDC.64 R4, c[0x0][0x388] ;  /* 0x0000e200ff047b82 */ /* 0x000ea20000000a00 */
[----:B0-----:R-:W-:-:S06]  /*00b0*/  IMAD.WIDE R2, R7, 0x4, R2 ;  /* 0x0000000407027825 */ /* 0x001fcc00078e0202 */
[----:B-1----:R-:W3:Y:S01]  /*00c0*/  LDG.E R2, desc[UR4][R2.64] ;  /* 0x0000000402027981 */ /* 0x002ee2000c1e1900 */
[----:B--2---:R-:W-:-:S04]  /*00d0*/  IMAD.WIDE R4, R7, 0x4, R4 ;  /* 0x0000000407047825 */ /* 0x004fc800078e0204 */
[----:B---3--:R-:W-:-:S05]  /*00e0*/  FADD R7, R2, R2 ;  /* 0x0000000202077221 */ /* 0x008fca0000000000 */
[----:B------:R-:W-:Y:S01]  /*00f0*/  STG.E desc[UR4][R4.64], R7 ;  /* 0x0000000704007986 */ /* 0x000fe2000c101904 */
[----:B------:R-:W-:Y:S05]  /*0100*/  EXIT ;  /* 0x000000000000794d */ /* 0x000fea0003800000 */
.L_x_1:
        /* <DEDUP_REMOVED lines=15> */
.L_x_3:


//--------------------- .nv.shared.reserved.0     --------------------------
	.section	.nv.shared.reserved.0,"aw",@nobits
	.weak		__nv_reservedSMEM_offset_0_alias
	.size		__nv_reservedSMEM_offset_0_alias, 0, 64
	.other		__nv_reservedSMEM_offset_0_alias,@"STO_CUDA_RESERVED_SHARED STV_DEFAULT"
__nv_reservedSMEM_offset_0_alias:
	.zero		0
	.zero		64


//--------------------- .nv.constant0._Z13non_coalescedPKfPfii --------------------------
	.section	.nv.constant0._Z13non_coalescedPKfPfii,"a",@progbits
	.sectionflags	@""
	.align	4
.nv.constant0._Z13non_coalescedPKfPfii:
	.zero		920


//--------------------- .nv.constant0._Z9coalescedPKfPfi --------------------------
	.section	.nv.constant0._Z9coalescedPKfPfi,"a",@progbits
	.sectionflags	@""
	.align	4
.nv.constant0._Z9coalescedPKfPfi:
	.zero		916


//--------------------- SYMBOLS --------------------------

	.type		.nv.reservedSmem.offset0,@object
	.size		.nv.reservedSmem.offset0,0x4
